//
// Generated by NVIDIA NVVM Compiler
//
// Compiler Build ID: CL-36424714
// Cuda compilation tools, release 13.0, V13.0.88
// Based on NVVM 20.0.0
//

.version 9.0
.target sm_100
.address_size 64

	// .globl	_Z10AddVectorsPKfS0_Pfi

.visible .entry _Z10AddVectorsPKfS0_Pfi(
	.param .u64 .ptr .align 1 _Z10AddVectorsPKfS0_Pfi_param_0,
	.param .u64 .ptr .align 1 _Z10AddVectorsPKfS0_Pfi_param_1,
	.param .u64 .ptr .align 1 _Z10AddVectorsPKfS0_Pfi_param_2,
	.param .u32 _Z10AddVectorsPKfS0_Pfi_param_3
)
{
	.reg .pred 	%p<10>;
	.reg .b32 	%r<70>;
	.reg .b32 	%f<46>;
	.reg .b64 	%rd<67>;

	ld.param.u64 	%rd4, [_Z10AddVectorsPKfS0_Pfi_param_0];
	ld.param.u64 	%rd5, [_Z10AddVectorsPKfS0_Pfi_param_1];
	ld.param.u64 	%rd6, [_Z10AddVectorsPKfS0_Pfi_param_2];
	ld.param.u32 	%r42, [_Z10AddVectorsPKfS0_Pfi_param_3];
	cvta.to.global.u64 	%rd1, %rd6;
	cvta.to.global.u64 	%rd2, %rd5;
	cvta.to.global.u64 	%rd3, %rd4;
	mov.u32 	%r1, %ctaid.x;
	mov.u32 	%r2, %ntid.x;
	mul.lo.s32 	%r3, %r42, %r1;
	mov.u32 	%r4, %tid.x;
	mul.lo.s32 	%r5, %r42, %r4;
	setp.lt.s32 	%p1, %r42, 1;
	@%p1 bra 	$L__BB0_12;
	and.b32  	%r6, %r42, 7;
	setp.lt.u32 	%p2, %r42, 8;
	mov.b32 	%r68, 0;
	@%p2 bra 	$L__BB0_4;
	and.b32  	%r68, %r42, 2147483640;
	neg.s32 	%r66, %r68;
	mad.lo.s32 	%r44, %r2, %r1, %r4;
	mul.lo.s32 	%r58, %r42, %r44;
	add.s32 	%r65, %r2, %r58;
	shl.b32 	%r11, %r2, 3;
	shl.b32 	%r45, %r2, 1;
	add.s32 	%r64, %r58, %r45;
	mad.lo.s32 	%r63, %r2, 3, %r58;
	shl.b32 	%r46, %r2, 2;
	add.s32 	%r62, %r58, %r46;
	mad.lo.s32 	%r61, %r2, 5, %r58;
	mad.lo.s32 	%r60, %r2, 6, %r58;
	mad.lo.s32 	%r59, %r2, 7, %r58;
$L__BB0_3:
	.pragma "nounroll";
	mul.wide.u32 	%rd7, %r58, 4;
	add.s64 	%rd8, %rd3, %rd7;
	ld.global.f32 	%f1, [%rd8];
	add.s64 	%rd9, %rd2, %rd7;
	ld.global.f32 	%f2, [%rd9];
	add.f32 	%f3, %f1, %f2;
	add.s64 	%rd10, %rd1, %rd7;
	st.global.f32 	[%rd10], %f3;
	mul.wide.u32 	%rd11, %r65, 4;
	add.s64 	%rd12, %rd3, %rd11;
	ld.global.f32 	%f4, [%rd12];
	add.s64 	%rd13, %rd2, %rd11;
	ld.global.f32 	%f5, [%rd13];
	add.f32 	%f6, %f4, %f5;
	add.s64 	%rd14, %rd1, %rd11;
	st.global.f32 	[%rd14], %f6;
	mul.wide.u32 	%rd15, %r64, 4;
	add.s64 	%rd16, %rd3, %rd15;
	ld.global.f32 	%f7, [%rd16];
	add.s64 	%rd17, %rd2, %rd15;
	ld.global.f32 	%f8, [%rd17];
	add.f32 	%f9, %f7, %f8;
	add.s64 	%rd18, %rd1, %rd15;
	st.global.f32 	[%rd18], %f9;
	mul.wide.u32 	%rd19, %r63, 4;
	add.s64 	%rd20, %rd3, %rd19;
	ld.global.f32 	%f10, [%rd20];
	add.s64 	%rd21, %rd2, %rd19;
	ld.global.f32 	%f11, [%rd21];
	add.f32 	%f12, %f10, %f11;
	add.s64 	%rd22, %rd1, %rd19;
	st.global.f32 	[%rd22], %f12;
	mul.wide.u32 	%rd23, %r62, 4;
	add.s64 	%rd24, %rd3, %rd23;
	ld.global.f32 	%f13, [%rd24];
	add.s64 	%rd25, %rd2, %rd23;
	ld.global.f32 	%f14, [%rd25];
	add.f32 	%f15, %f13, %f14;
	add.s64 	%rd26, %rd1, %rd23;
	st.global.f32 	[%rd26], %f15;
	mul.wide.u32 	%rd27, %r61, 4;
	add.s64 	%rd28, %rd3, %rd27;
	ld.global.f32 	%f16, [%rd28];
	add.s64 	%rd29, %rd2, %rd27;
	ld.global.f32 	%f17, [%rd29];
	add.f32 	%f18, %f16, %f17;
	add.s64 	%rd30, %rd1, %rd27;
	st.global.f32 	[%rd30], %f18;
	mul.wide.u32 	%rd31, %r60, 4;
	add.s64 	%rd32, %rd3, %rd31;
	ld.global.f32 	%f19, [%rd32];
	add.s64 	%rd33, %rd2, %rd31;
	ld.global.f32 	%f20, [%rd33];
	add.f32 	%f21, %f19, %f20;
	add.s64 	%rd34, %rd1, %rd31;
	st.global.f32 	[%rd34], %f21;
	mul.wide.u32 	%rd35, %r59, 4;
	add.s64 	%rd36, %rd3, %rd35;
	ld.global.f32 	%f22, [%rd36];
	add.s64 	%rd37, %rd2, %rd35;
	ld.global.f32 	%f23, [%rd37];
	add.f32 	%f24, %f22, %f23;
	add.s64 	%rd38, %rd1, %rd35;
	st.global.f32 	[%rd38], %f24;
	add.s32 	%r66, %r66, 8;
	add.s32 	%r65, %r65, %r11;
	add.s32 	%r64, %r64, %r11;
	add.s32 	%r63, %r63, %r11;
	add.s32 	%r62, %r62, %r11;
	add.s32 	%r61, %r61, %r11;
	add.s32 	%r60, %r60, %r11;
	add.s32 	%r59, %r59, %r11;
	add.s32 	%r58, %r58, %r11;
	setp.ne.s32 	%p3, %r66, 0;
	@%p3 bra 	$L__BB0_3;
$L__BB0_4:
	setp.eq.s32 	%p4, %r6, 0;
	@%p4 bra 	$L__BB0_12;
	and.b32  	%r37, %r42, 3;
	setp.lt.u32 	%p5, %r6, 4;
	@%p5 bra 	$L__BB0_7;
	add.s32 	%r47, %r68, %r3;
	mad.lo.s32 	%r48, %r47, %r2, %r5;
	mul.wide.u32 	%rd39, %r48, 4;
	add.s64 	%rd40, %rd3, %rd39;
	ld.global.f32 	%f25, [%rd40];
	add.s64 	%rd41, %rd2, %rd39;
	ld.global.f32 	%f26, [%rd41];
	add.f32 	%f27, %f25, %f26;
	add.s64 	%rd42, %rd1, %rd39;
	st.global.f32 	[%rd42], %f27;
	add.s32 	%r49, %r48, %r2;
	mul.wide.u32 	%rd43, %r49, 4;
	add.s64 	%rd44, %rd3, %rd43;
	ld.global.f32 	%f28, [%rd44];
	add.s64 	%rd45, %rd2, %rd43;
	ld.global.f32 	%f29, [%rd45];
	add.f32 	%f30, %f28, %f29;
	add.s64 	%rd46, %rd1, %rd43;
	st.global.f32 	[%rd46], %f30;
	add.s32 	%r50, %r49, %r2;
	mul.wide.u32 	%rd47, %r50, 4;
	add.s64 	%rd48, %rd3, %rd47;
	ld.global.f32 	%f31, [%rd48];
	add.s64 	%rd49, %rd2, %rd47;
	ld.global.f32 	%f32, [%rd49];
	add.f32 	%f33, %f31, %f32;
	add.s64 	%rd50, %rd1, %rd47;
	st.global.f32 	[%rd50], %f33;
	add.s32 	%r51, %r50, %r2;
	mul.wide.u32 	%rd51, %r51, 4;
	add.s64 	%rd52, %rd3, %rd51;
	ld.global.f32 	%f34, [%rd52];
	add.s64 	%rd53, %rd2, %rd51;
	ld.global.f32 	%f35, [%rd53];
	add.f32 	%f36, %f34, %f35;
	add.s64 	%rd54, %rd1, %rd51;
	st.global.f32 	[%rd54], %f36;
	add.s32 	%r68, %r68, 4;
$L__BB0_7:
	setp.eq.s32 	%p6, %r37, 0;
	@%p6 bra 	$L__BB0_12;
	setp.eq.s32 	%p7, %r37, 1;
	@%p7 bra 	$L__BB0_10;
	add.s32 	%r52, %r68, %r3;
	mad.lo.s32 	%r53, %r52, %r2, %r5;
	mul.wide.u32 	%rd55, %r53, 4;
	add.s64 	%rd56, %rd3, %rd55;
	ld.global.f32 	%f37, [%rd56];
	add.s64 	%rd57, %rd2, %rd55;
	ld.global.f32 	%f38, [%rd57];
	add.f32 	%f39, %f37, %f38;
	add.s64 	%rd58, %rd1, %rd55;
	st.global.f32 	[%rd58], %f39;
	add.s32 	%r54, %r53, %r2;
	mul.wide.u32 	%rd59, %r54, 4;
	add.s64 	%rd60, %rd3, %rd59;
	ld.global.f32 	%f40, [%rd60];
	add.s64 	%rd61, %rd2, %rd59;
	ld.global.f32 	%f41, [%rd61];
	add.f32 	%f42, %f40, %f41;
	add.s64 	%rd62, %rd1, %rd59;
	st.global.f32 	[%rd62], %f42;
	add.s32 	%r68, %r68, 2;
$L__BB0_10:
	and.b32  	%r55, %r42, 1;
	setp.eq.b32 	%p8, %r55, 1;
	not.pred 	%p9, %p8;
	@%p9 bra 	$L__BB0_12;
	add.s32 	%r56, %r68, %r3;
	mad.lo.s32 	%r57, %r56, %r2, %r5;
	mul.wide.u32 	%rd63, %r57, 4;
	add.s64 	%rd64, %rd3, %rd63;
	ld.global.f32 	%f43, [%rd64];
	add.s64 	%rd65, %rd2, %rd63;
	ld.global.f32 	%f44, [%rd65];
	add.f32 	%f45, %f43, %f44;
	add.s64 	%rd66, %rd1, %rd63;
	st.global.f32 	[%rd66], %f45;
$L__BB0_12:
	ret;

}


// ===== COMPILED SASS (sm_100) =====

	.target	sm_100

	.elftype	@"ET_EXEC"


//--------------------- .note.nv.tkinfo           --------------------------
	.section	.note.nv.tkinfo,"",@"SHT_NOTE"
	.sectionflags	@"SHF_NOTE_NV_TKINFO"
	.tkinfo
        /*0018*/ 	.word	0x00000002
        /*0030*/ 	.string	""
        /*0030*/ 	.string	"ptxas"
        /*0030*/ 	.string	"Cuda compilation tools, release 13.0, V13.0.88"
        /*0030*/ 	.string	"Build cuda_13.0.r13.0/compiler.36424714_0"
        /*0030*/ 	.string	"-arch sm_100 -m 64 "



//--------------------- .note.nv.cuinfo           --------------------------
	.section	.note.nv.cuinfo,"",@"SHT_NOTE"
	.sectionflags	@"SHF_NOTE_NV_CUINFO"
        /*0018*/ 	.short	0x0002
        /*001a*/ 	.short	0x0064
        /*001c*/ 	.short	0x0082
	.zero		2


//--------------------- .nv.info                  --------------------------
	.section	.nv.info,"",@"SHT_CUDA_INFO"
	.align	4


	//----- nvinfo : EIATTR_REGCOUNT
	.align		4
        /*0000*/ 	.byte	0x04, 0x2f
        /*0002*/ 	.short	(.L_1 - .L_0)
	.align		4
.L_0:
        /*0004*/ 	.word	index@(_Z10AddVectorsPKfS0_Pfi)
        /*0008*/ 	.word	0x00000020


	//----- nvinfo : EIATTR_FRAME_SIZE
	.align		4
.L_1:
        /*000c*/ 	.byte	0x04, 0x11
        /*000e*/ 	.short	(.L_3 - .L_2)
	.align		4
.L_2:
        /*0010*/ 	.word	index@(_Z10AddVectorsPKfS0_Pfi)
        /*0014*/ 	.word	0x00000000


	//----- nvinfo : EIATTR_MIN_STACK_SIZE
	.align		4
.L_3:
        /*0018*/ 	.byte	0x04, 0x12
        /*001a*/ 	.short	(.L_5 - .L_4)
	.align		4
.L_4:
        /*001c*/ 	.word	index@(_Z10AddVectorsPKfS0_Pfi)
        /*0020*/ 	.word	0x00000000
.L_5:


//--------------------- .nv.compat                --------------------------
	.section	.nv.compat,"",@"SHT_CUDA_COMPAT_INFO"
	.align	4
        /*0000*/ 	.byte	0x02, 0x09, 0x00, 0x00, 0x02, 0x02, 0x01, 0x00, 0x02, 0x05, 0x05, 0x00, 0x03, 0x07, 0x01, 0x01
        /*0010*/ 	.byte	0x02, 0x03, 0x00, 0x00, 0x02, 0x06, 0x01, 0x00, 0x04, 0x0b, 0x08, 0x00, 0x09, 0x00, 0x00, 0x00
        /*0020*/ 	.byte	0x00, 0x00, 0x00, 0x00


//--------------------- .nv.info._Z10AddVectorsPKfS0_Pfi --------------------------
	.section	.nv.info._Z10AddVectorsPKfS0_Pfi,"",@"SHT_CUDA_INFO"
	.sectionflags	@""
	.align	4


	//----- nvinfo : EIATTR_CUDA_API_VERSION
	.align		4
        /*0000*/ 	.byte	0x04, 0x37
        /*0002*/ 	.short	(.L_7 - .L_6)
.L_6:
        /*0004*/ 	.word	0x00000082


	//----- nvinfo : EIATTR_KPARAM_INFO
	.align		4
.L_7:
        /*0008*/ 	.byte	0x04, 0x17
        /*000a*/ 	.short	(.L_9 - .L_8)
.L_8:
        /*000c*/ 	.word	0x00000000
        /*0010*/ 	.short	0x0003
        /*0012*/ 	.short	0x0018
        /*0014*/ 	.byte	0x00, 0xf0, 0x11, 0x00


	//----- nvinfo : EIATTR_KPARAM_INFO
	.align		4
.L_9:
        /*0018*/ 	.byte	0x04, 0x17
        /*001a*/ 	.short	(.L_11 - .L_10)
.L_10:
        /*001c*/ 	.word	0x00000000
        /*0020*/ 	.short	0x0002
        /*0022*/ 	.short	0x0010
        /*0024*/ 	.byte	0x00, 0xf5, 0x21, 0x00


	//----- nvinfo : EIATTR_KPARAM_INFO
	.align		4
.L_11:
        /*0028*/ 	.byte	0x04, 0x17
        /*002a*/ 	.short	(.L_13 - .L_12)
.L_12:
        /*002c*/ 	.word	0x00000000
        /*0030*/ 	.short	0x0001
        /*0032*/ 	.short	0x0008
        /*0034*/ 	.byte	0x00, 0xf5, 0x21, 0x00


	//----- nvinfo : EIATTR_KPARAM_INFO
	.align		4
.L_13:
        /*0038*/ 	.byte	0x04, 0x17
        /*003a*/ 	.short	(.L_15 - .L_14)
.L_14:
        /*003c*/ 	.word	0x00000000
        /*0040*/ 	.short	0x0000
        /*0042*/ 	.short	0x0000
        /*0044*/ 	.byte	0x00, 0xf5, 0x21, 0x00


	//----- nvinfo : EIATTR_SPARSE_MMA_MASK
	.align		4
.L_15:
        /*0048*/ 	.byte	0x03, 0x50
        /*004a*/ 	.short	0x0000


	//----- nvinfo : EIATTR_MAXREG_COUNT
	.align		4
        /*004c*/ 	.byte	0x03, 0x1b
        /*004e*/ 	.short	0x00ff


	//----- nvinfo : EIATTR_MERCURY_ISA_VERSION
	.align		4
        /*0050*/ 	.byte	0x03, 0x5f
        /*0052*/ 	.short	0x0101


	//----- nvinfo : EIATTR_VRC_CTA_INIT_COUNT
	.align		4
        /*0054*/ 	.byte	0x02, 0x4a
	.zero		1
	.zero		1


	//----- nvinfo : EIATTR_EXIT_INSTR_OFFSETS
	.align		4
        /*0058*/ 	.byte	0x04, 0x1c
        /*005a*/ 	.short	(.L_17 - .L_16)


	//   ....[0]....
.L_16:
        /*005c*/ 	.word	0x00000030


	//   ....[1]....
        /*0060*/ 	.word	0x000005e0


	//   ....[2]....
        /*0064*/ 	.word	0x00000890


	//   ....[3]....
        /*0068*/ 	.word	0x00000a30


	//   ....[4]....
        /*006c*/ 	.word	0x00000b00


	//----- nvinfo : EIATTR_CBANK_PARAM_SIZE
	.align		4
.L_17:
        /*0070*/ 	.byte	0x03, 0x19
        /*0072*/ 	.short	0x001c


	//----- nvinfo : EIATTR_PARAM_CBANK
	.align		4
        /*0074*/ 	.byte	0x04, 0x0a
        /*0076*/ 	.short	(.L_19 - .L_18)
	.align		4
.L_18:
        /*0078*/ 	.word	index@(.nv.constant0._Z10AddVectorsPKfS0_Pfi)
        /*007c*/ 	.short	0x0380
        /*007e*/ 	.short	0x001c


	//----- nvinfo : EIATTR_SW_WAR
	.align		4
.L_19:
        /*0080*/ 	.byte	0x04, 0x36
        /*0082*/ 	.short	(.L_21 - .L_20)
.L_20:
        /*0084*/ 	.word	0x00000008
.L_21:


//--------------------- .nv.callgraph             --------------------------
	.section	.nv.callgraph,"",@"SHT_CUDA_CALLGRAPH"
	.align	4
	.sectionentsize	8
	.align		4
        /*0000*/ 	.word	0x00000000
	.align		4
        /*0004*/ 	.word	0xffffffff
	.align		4
        /*0008*/ 	.word	0x00000000
	.align		4
        /*000c*/ 	.word	0xfffffffe
	.align		4
        /*0010*/ 	.word	0x00000000
	.align		4
        /*0014*/ 	.word	0xfffffffd
	.align		4
        /*0018*/ 	.word	0x00000000
	.align		4
        /*001c*/ 	.word	0xfffffffc


//--------------------- .text._Z10AddVectorsPKfS0_Pfi --------------------------
	.section	.text._Z10AddVectorsPKfS0_Pfi,"ax",@progbits
	.align	128
        .global         _Z10AddVectorsPKfS0_Pfi
        .type           _Z10AddVectorsPKfS0_Pfi,@function
        .size           _Z10AddVectorsPKfS0_Pfi,(.L_x_5 - _Z10AddVectorsPKfS0_Pfi)
        .other          _Z10AddVectorsPKfS0_Pfi,@"STO_CUDA_ENTRY STV_DEFAULT"
_Z10AddVectorsPKfS0_Pfi:
.text._Z10AddVectorsPKfS0_Pfi:
[----:B------:R-:W-:Y:S08]  /*0000*/  LDC R1, c[0x0][0x37c] ;  /* 0x0000df00ff017b82 */ /* 0x000ff00000000800 */
[----:B------:R-:W0:Y:S02]  /*0010*/  LDC R0, c[0x0][0x398] ;  /* 0x0000e600ff007b82 */ /* 0x000e240000000800 */
[----:B0-----:R-:W-:-:S13]  /*0020*/  ISETP.GE.AND P0, PT, R0, 0x1, PT ;  /* 0x000000010000780c */ /* 0x001fda0003f06270 */
[----:B------:R-:W-:Y:S05]  /*0030*/  @!P0 EXIT ;  /* 0x000000000000894d */ /* 0x000fea0003800000 */
[----:B------:R-:W0:Y:S01]  /*0040*/  S2R R3, SR_TID.X ;  /* 0x0000000000037919 */ /* 0x000e220000002100 */
[----:B------:R-:W1:Y:S01]  /*0050*/  LDC R4, c[0x0][0x360] ;  /* 0x0000d800ff047b82 */ /* 0x000e620000000800 */
[C---:B------:R-:W-:Y:S01]  /*0060*/  ISETP.GE.U32.AND P1, PT, R0.reuse, 0x8, PT ;  /* 0x000000080000780c */ /* 0x040fe20003f26070 */
[----:B------:R-:W2:Y:S01]  /*0070*/  LDCU.64 UR6, c[0x0][0x358] ;  /* 0x00006b00ff0677ac */ /* 0x000ea20008000a00 */
[----:B------:R-:W-:Y:S01]  /*0080*/  LOP3.LUT R2, R0, 0x7, RZ, 0xc0, !PT ;  /* 0x0000000700027812 */ /* 0x000fe200078ec0ff */
[----:B------:R-:W-:-:S03]  /*0090*/  HFMA2 R5, -RZ, RZ, 0, 0 ;  /* 0x00000000ff057431 */ /* 0x000fc600000001ff */
[----:B------:R-:W-:Y:S01]  /*00a0*/  ISETP.NE.AND P0, PT, R2, RZ, PT ;  /* 0x000000ff0200720c */ /* 0x000fe20003f05270 */
[----:B------:R-:W3:Y:S06]  /*00b0*/  S2UR UR4, SR_CTAID.X ;  /* 0x00000000000479c3 */ /* 0x000eec0000002500 */
[----:B------:R-:W-:Y:S06]  /*00c0*/  @!P1 BRA `(.L_x_0) ;  /* 0x0000000400449947 */ /* 0x000fec0003800000 */
[----:B01-3--:R-:W-:Y:S01]  /*00d0*/  IMAD R7, R4, UR4, R3 ;  /* 0x0000000404077c24 */ /* 0x00bfe2000f8e0203 */
[----:B------:R-:W-:-:S03]  /*00e0*/  LOP3.LUT R5, R0, 0x7ffffff8, RZ, 0xc0, !PT ;  /* 0x7ffffff800057812 */ /* 0x000fc600078ec0ff */
[----:B------:R-:W-:Y:S01]  /*00f0*/  IMAD R7, R7, R0, RZ ;  /* 0x0000000007077224 */ /* 0x000fe200078e02ff */
[----:B------:R-:W-:-:S03]  /*0100*/  IADD3 R12, PT, PT, -R5, RZ, RZ ;  /* 0x000000ff050c7210 */ /* 0x000fc60007ffe1ff */
[C-C-:B------:R-:W-:Y:S01]  /*0110*/  IMAD R13, R4.reuse, 0x3, R7.reuse ;  /* 0x00000003040d7824 */ /* 0x140fe200078e0207 */
[----:B------:R-:W-:Y:S01]  /*0120*/  IADD3 R9, PT, PT, R7, R4, RZ ;  /* 0x0000000407097210 */ /* 0x000fe20007ffe0ff */
[C-C-:B------:R-:W-:Y:S01]  /*0130*/  IMAD R6, R4.reuse, 0x5, R7.reuse ;  /* 0x0000000504067824 */ /* 0x140fe200078e0207 */
[CC--:B------:R-:W-:Y:S01]  /*0140*/  LEA R11, R4.reuse, R7.reuse, 0x1 ;  /* 0x00000007040b7211 */ /* 0x0c0fe200078e08ff */
[C-C-:B------:R-:W-:Y:S01]  /*0150*/  IMAD R8, R4.reuse, 0x6, R7.reuse ;  /* 0x0000000604087824 */ /* 0x140fe200078e0207 */
[C---:B------:R-:W-:Y:S01]  /*0160*/  LEA R29, R4.reuse, R7, 0x2 ;  /* 0x00000007041d7211 */ /* 0x040fe200078e10ff */
[----:B------:R-:W-:-:S07]  /*0170*/  IMAD R10, R4, 0x7, R7 ;  /* 0x00000007040a7824 */ /* 0x000fce00078e0207 */
.L_x_1:
[----:B------:R-:W0:Y:S08]  /*0180*/  LDC.64 R16, c[0x0][0x388] ;  /* 0x0000e200ff107b82 */ /* 0x000e300000000a00 */
[----:B------:R-:W1:Y:S01]  /*0190*/  LDC.64 R18, c[0x0][0x380] ;  /* 0x0000e000ff127b82 */ /* 0x000e620000000a00 */
[----:B0---4-:R-:W-:-:S06]  /*01a0*/  IMAD.WIDE.U32 R26, R7, 0x4, R16 ;  /* 0x00000004071a7825 */ /* 0x011fcc00078e0010 */
[----:B--2---:R-:W2:Y:S01]  /*01b0*/  LDG.E R27, desc[UR6][R26.64] ;  /* 0x000000061a1b7981 */ /* 0x004ea2000c1e1900 */
[----:B-1----:R-:W-:-:S05]  /*01c0*/  IMAD.WIDE.U32 R14, R7, 0x4, R18 ;  /* 0x00000004070e7825 */ /* 0x002fca00078e0012 */
[----:B------:R0:W2:Y:S02]  /*01d0*/  LDG.E R22, desc[UR6][R14.64] ;  /* 0x000000060e167981 */ /* 0x0000a4000c1e1900 */
[----:B0-----:R-:W0:Y:S02]  /*01e0*/  LDC.64 R14, c[0x0][0x390] ;  /* 0x0000e400ff0e7b82 */ /* 0x001e240000000a00 */
[----:B0-----:R-:W-:-:S04]  /*01f0*/  IMAD.WIDE.U32 R20, R7, 0x4, R14 ;  /* 0x0000000407147825 */ /* 0x001fc800078e000e */
[----:B--2---:R-:W-:Y:S01]  /*0200*/  FADD R28, R22, R27 ;  /* 0x0000001b161c7221 */ /* 0x004fe20000000000 */
[----:B------:R-:W-:-:S04]  /*0210*/  IMAD.WIDE.U32 R22, R9, 0x4, R18 ;  /* 0x0000000409167825 */ /* 0x000fc800078e0012 */
[----:B------:R0:W-:Y:S04]  /*0220*/  STG.E desc[UR6][R20.64], R28 ;  /* 0x0000001c14007986 */ /* 0x0001e8000c101906 */
[----:B------:R-:W2:Y:S01]  /*0230*/  LDG.E R22, desc[UR6][R22.64] ;  /* 0x0000000616167981 */ /* 0x000ea2000c1e1900 */
[----:B0-----:R-:W-:-:S05]  /*0240*/  IMAD.WIDE.U32 R20, R9, 0x4, R16 ;  /* 0x0000000409147825 */ /* 0x001fca00078e0010 */
[----:B------:R-:W2:Y:S01]  /*0250*/  LDG.E R23, desc[UR6][R20.64] ;  /* 0x0000000614177981 */ /* 0x000ea2000c1e1900 */
[----:B------:R-:W-:-:S04]  /*0260*/  IMAD.WIDE.U32 R24, R9, 0x4, R14 ;  /* 0x0000000409187825 */ /* 0x000fc800078e000e */
[----:B------:R-:W-:-:S04]  /*0270*/  IMAD.WIDE.U32 R26, R11, 0x4, R18 ;  /* 0x000000040b1a7825 */ /* 0x000fc800078e0012 */
[----:B--2---:R-:W-:-:S05]  /*0280*/  FADD R28, R22, R23 ;  /* 0x00000017161c7221 */ /* 0x004fca0000000000 */
[----:B------:R0:W-:Y:S04]  /*0290*/  STG.E desc[UR6][R24.64], R28 ;  /* 0x0000001c18007986 */ /* 0x0001e8000c101906 */
[----:B------:R-:W2:Y:S01]  /*02a0*/  LDG.E R26, desc[UR6][R26.64] ;  /* 0x000000061a1a7981 */ /* 0x000ea2000c1e1900 */
[----:B0-----:R-:W-:-:S05]  /*02b0*/  IMAD.WIDE.U32 R24, R11, 0x4, R16 ;  /* 0x000000040b187825 */ /* 0x001fca00078e0010 */
[----:B------:R-:W2:Y:S01]  /*02c0*/  LDG.E R23, desc[UR6][R24.64] ;  /* 0x0000000618177981 */ /* 0x000ea2000c1e1900 */
[----:B------:R-:W-:-:S04]  /*02d0*/  IMAD.WIDE.U32 R20, R11, 0x4, R14 ;  /* 0x000000040b147825 */ /* 0x000fc800078e000e */
[----:B--2---:R-:W-:Y:S01]  /*02e0*/  FADD R28, R26, R23 ;  /* 0x000000171a1c7221 */ /* 0x004fe20000000000 */
[----:B------:R-:W-:-:S04]  /*02f0*/  IMAD.WIDE.U32 R22, R13, 0x4, R18 ;  /* 0x000000040d167825 */ /* 0x000fc800078e0012 */
[----:B------:R0:W-:Y:S04]  /*0300*/  STG.E desc[UR6][R20.64], R28 ;  /* 0x0000001c14007986 */ /* 0x0001e8000c101906 */
[----:B------:R1:W2:Y:S01]  /*0310*/  LDG.E R26, desc[UR6][R22.64] ;  /* 0x00000006161a7981 */ /* 0x0002a2000c1e1900 */
[----:B0-----:R-:W-:-:S05]  /*0320*/  IMAD.WIDE.U32 R20, R13, 0x4, R16 ;  /* 0x000000040d147825 */ /* 0x001fca00078e0010 */
[----:B------:R-:W2:Y:S01]  /*0330*/  LDG.E R25, desc[UR6][R20.64] ;  /* 0x0000000614197981 */ /* 0x000ea2000c1e1900 */
[----:B-1----:R-:W-:-:S04]  /*0340*/  IMAD.WIDE.U32 R22, R13, 0x4, R14 ;  /* 0x000000040d167825 */ /* 0x002fc800078e000e */
[----:B--2---:R-:W-:Y:S01]  /*0350*/  FADD R28, R26, R25 ;  /* 0x000000191a1c7221 */ /* 0x004fe20000000000 */
[----:B------:R-:W-:-:S04]  /*0360*/  IMAD.WIDE.U32 R26, R29, 0x4, R18 ;  /* 0x000000041d1a7825 */ /* 0x000fc800078e0012 */
[C---:B------:R-:W-:Y:S01]  /*0370*/  IMAD.WIDE.U32 R24, R29.reuse, 0x4, R16 ;  /* 0x000000041d187825 */ /* 0x040fe200078e0010 */
[----:B------:R0:W-:Y:S04]  /*0380*/  STG.E desc[UR6][R22.64], R28 ;  /* 0x0000001c16007986 */ /* 0x0001e8000c101906 */
[----:B------:R-:W2:Y:S04]  /*0390*/  LDG.E R26, desc[UR6][R26.64] ;  /* 0x000000061a1a7981 */ /* 0x000ea8000c1e1900 */
[----:B------:R-:W2:Y:S01]  /*03a0*/  LDG.E R25, desc[UR6][R24.64] ;  /* 0x0000000618197981 */ /* 0x000ea2000c1e1900 */
[----:B------:R-:W-:-:S04]  /*03b0*/  IMAD.WIDE.U32 R20, R29, 0x4, R14 ;  /* 0x000000041d147825 */ /* 0x000fc800078e000e */
[----:B0-----:R-:W-:-:S04]  /*03c0*/  IMAD.WIDE.U32 R22, R6, 0x4, R16 ;  /* 0x0000000406167825 */ /* 0x001fc800078e0010 */
[----:B--2---:R-:W-:-:S05]  /*03d0*/  FADD R28, R26, R25 ;  /* 0x000000191a1c7221 */ /* 0x004fca0000000000 */
[----:B------:R0:W-:Y:S04]  /*03e0*/  STG.E desc[UR6][R20.64], R28 ;  /* 0x0000001c14007986 */ /* 0x0001e8000c101906 */
[----:B------:R1:W2:Y:S01]  /*03f0*/  LDG.E R25, desc[UR6][R22.64] ;  /* 0x0000000616197981 */ /* 0x0002a2000c1e1900 */
[----:B0-----:R-:W-:-:S05]  /*0400*/  IMAD.WIDE.U32 R20, R6, 0x4, R18 ;  /* 0x0000000406147825 */ /* 0x001fca00078e0012 */
[----:B------:R-:W2:Y:S01]  /*0410*/  LDG.E R24, desc[UR6][R20.64] ;  /* 0x0000000614187981 */ /* 0x000ea2000c1e1900 */
[----:B-1----:R-:W-:-:S04]  /*0420*/  IMAD.WIDE.U32 R22, R6, 0x4, R14 ;  /* 0x0000000406167825 */ /* 0x002fc800078e000e */
[----:B------:R-:W-:-:S04]  /*0430*/  IMAD.WIDE.U32 R26, R8, 0x4, R16 ;  /* 0x00000004081a7825 */ /* 0x000fc800078e0010 */
[----:B--2---:R-:W-:Y:S01]  /*0440*/  FADD R28, R24, R25 ;  /* 0x00000019181c7221 */ /* 0x004fe20000000000 */
[----:B------:R-:W-:-:S04]  /*0450*/  IMAD.WIDE.U32 R24, R8, 0x4, R18 ;  /* 0x0000000408187825 */ /* 0x000fc800078e0012 */
[----:B------:R0:W-:Y:S04]  /*0460*/  STG.E desc[UR6][R22.64], R28 ;  /* 0x0000001c16007986 */ /* 0x0001e8000c101906 */
[----:B------:R-:W2:Y:S04]  /*0470*/  LDG.E R24, desc[UR6][R24.64] ;  /* 0x0000000618187981 */ /* 0x000ea8000c1e1900 */
[----:B------:R-:W2:Y:S01]  /*0480*/  LDG.E R27, desc[UR6][R26.64] ;  /* 0x000000061a1b7981 */ /* 0x000ea2000c1e1900 */
[----:B------:R-:W-:-:S04]  /*0490*/  IMAD.WIDE.U32 R20, R8, 0x4, R14 ;  /* 0x0000000408147825 */ /* 0x000fc800078e000e */
[----:B------:R-:W-:-:S04]  /*04a0*/  IMAD.WIDE.U32 R18, R10, 0x4, R18 ;  /* 0x000000040a127825 */ /* 0x000fc800078e0012 */
[----:B------:R-:W-:-:S04]  /*04b0*/  IMAD.WIDE.U32 R16, R10, 0x4, R16 ;  /* 0x000000040a107825 */ /* 0x000fc800078e0010 */
[----:B--2---:R-:W-:-:S05]  /*04c0*/  FADD R27, R24, R27 ;  /* 0x0000001b181b7221 */ /* 0x004fca0000000000 */
[----:B------:R4:W-:Y:S04]  /*04d0*/  STG.E desc[UR6][R20.64], R27 ;  /* 0x0000001b14007986 */ /* 0x0009e8000c101906 */
[----:B------:R-:W0:Y:S04]  /*04e0*/  LDG.E R18, desc[UR6][R18.64] ;  /* 0x0000000612127981 */ /* 0x000e28000c1e1900 */
[----:B------:R-:W0:Y:S01]  /*04f0*/  LDG.E R17, desc[UR6][R16.64] ;  /* 0x0000000610117981 */ /* 0x000e22000c1e1900 */
[----:B------:R-:W-:-:S04]  /*0500*/  IADD3 R12, PT, PT, R12, 0x8, RZ ;  /* 0x000000080c0c7810 */ /* 0x000fc80007ffe0ff */
[----:B------:R-:W-:Y:S01]  /*0510*/  ISETP.NE.AND P1, PT, R12, RZ, PT ;  /* 0x000000ff0c00720c */ /* 0x000fe20003f25270 */
[----:B------:R-:W-:Y:S01]  /*0520*/  IMAD.WIDE.U32 R14, R10, 0x4, R14 ;  /* 0x000000040a0e7825 */ /* 0x000fe200078e000e */
[C---:B------:R-:W-:Y:S02]  /*0530*/  LEA R9, R4.reuse, R9, 0x3 ;  /* 0x0000000904097211 */ /* 0x040fe400078e18ff */
[C---:B------:R-:W-:Y:S02]  /*0540*/  LEA R11, R4.reuse, R11, 0x3 ;  /* 0x0000000b040b7211 */ /* 0x040fe400078e18ff */
[C---:B------:R-:W-:Y:S02]  /*0550*/  LEA R13, R4.reuse, R13, 0x3 ;  /* 0x0000000d040d7211 */ /* 0x040fe400078e18ff */
[C---:B------:R-:W-:Y:S02]  /*0560*/  LEA R29, R4.reuse, R29, 0x3 ;  /* 0x0000001d041d7211 */ /* 0x040fe400078e18ff */
[----:B------:R-:W-:-:S02]  /*0570*/  LEA R6, R4, R6, 0x3 ;  /* 0x0000000604067211 */ /* 0x000fc400078e18ff */
[C---:B------:R-:W-:Y:S02]  /*0580*/  LEA R8, R4.reuse, R8, 0x3 ;  /* 0x0000000804087211 */ /* 0x040fe400078e18ff */
[C---:B------:R-:W-:Y:S02]  /*0590*/  LEA R10, R4.reuse, R10, 0x3 ;  /* 0x0000000a040a7211 */ /* 0x040fe400078e18ff */
[----:B------:R-:W-:Y:S01]  /*05a0*/  LEA R7, R4, R7, 0x3 ;  /* 0x0000000704077211 */ /* 0x000fe200078e18ff */
[----:B0-----:R-:W-:-:S05]  /*05b0*/  FADD R23, R18, R17 ;  /* 0x0000001112177221 */ /* 0x001fca0000000000 */
[----:B------:R4:W-:Y:S01]  /*05c0*/  STG.E desc[UR6][R14.64], R23 ;  /* 0x000000170e007986 */ /* 0x0009e2000c101906 */
[----:B------:R-:W-:Y:S05]  /*05d0*/  @P1 BRA `(.L_x_1) ;  /* 0xfffffff800e81947 */ /* 0x000fea000383ffff */
.L_x_0:
[----:B--23--:R-:W-:Y:S05]  /*05e0*/  @!P0 EXIT ;  /* 0x000000000000894d */ /* 0x00cfea0003800000 */
[----:B------:R-:W-:Y:S01]  /*05f0*/  ISETP.GE.U32.AND P0, PT, R2, 0x4, PT ;  /* 0x000000040200780c */ /* 0x000fe20003f06070 */
[----:B0-----:R-:W-:Y:S01]  /*0600*/  IMAD R3, R3, R0, RZ ;  /* 0x0000000003037224 */ /* 0x001fe200078e02ff */
[----:B------:R-:W-:-:S04]  /*0610*/  LOP3.LUT R22, R0, 0x3, RZ, 0xc0, !PT ;  /* 0x0000000300167812 */ /* 0x000fc800078ec0ff */
[----:B------:R-:W-:-:S07]  /*0620*/  ISETP.NE.AND P1, PT, R22, RZ, PT ;  /* 0x000000ff1600720c */ /* 0x000fce0003f25270 */
[----:B------:R-:W-:Y:S06]  /*0630*/  @!P0 BRA `(.L_x_2) ;  /* 0x0000000000948947 */ /* 0x000fec0003800000 */
[----:B------:R-:W4:Y:S01]  /*0640*/  LDC.64 R8, c[0x0][0x380] ;  /* 0x0000e000ff087b82 */ /* 0x000f220000000a00 */
[----:B------:R-:W-:-:S04]  /*0650*/  IMAD R2, R0, UR4, R5 ;  /* 0x0000000400027c24 */ /* 0x000fc8000f8e0205 */
[----:B-1----:R-:W-:-:S03]  /*0660*/  IMAD R13, R2, R4, R3 ;  /* 0x00000004020d7224 */ /* 0x002fc600078e0203 */
[----:B------:R-:W0:Y:S08]  /*0670*/  LDC.64 R6, c[0x0][0x388] ;  /* 0x0000e200ff067b82 */ /* 0x000e300000000a00 */
[----:B------:R-:W1:Y:S01]  /*0680*/  LDC.64 R10, c[0x0][0x390] ;  /* 0x0000e400ff0a7b82 */ /* 0x000e620000000a00 */
[----:B----4-:R-:W-:-:S06]  /*0690*/  IMAD.WIDE.U32 R14, R13, 0x4, R8 ;  /* 0x000000040d0e7825 */ /* 0x010fcc00078e0008 */
[----:B------:R-:W2:Y:S01]  /*06a0*/  LDG.E R14, desc[UR6][R14.64] ;  /* 0x000000060e0e7981 */ /* 0x000ea2000c1e1900 */
[----:B0-----:R-:W-:-:S06]  /*06b0*/  IMAD.WIDE.U32 R16, R13, 0x4, R6 ;  /* 0x000000040d107825 */ /* 0x001fcc00078e0006 */
[----:B------:R-:W2:Y:S01]  /*06c0*/  LDG.E R17, desc[UR6][R16.64] ;  /* 0x0000000610117981 */ /* 0x000ea2000c1e1900 */
[C---:B------:R-:W-:Y:S01]  /*06d0*/  IADD3 R25, PT, PT, R13.reuse, R4, RZ ;  /* 0x000000040d197210 */ /* 0x040fe20007ffe0ff */
[----:B-1----:R-:W-:-:S04]  /*06e0*/  IMAD.WIDE.U32 R12, R13, 0x4, R10 ;  /* 0x000000040d0c7825 */ /* 0x002fc800078e000a */
[----:B------:R-:W-:-:S04]  /*06f0*/  IMAD.WIDE.U32 R18, R25, 0x4, R8 ;  /* 0x0000000419127825 */ /* 0x000fc800078e0008 */
[----:B------:R-:W-:-:S04]  /*0700*/  IMAD.WIDE.U32 R20, R25, 0x4, R6 ;  /* 0x0000000419147825 */ /* 0x000fc800078e0006 */
[----:B--2---:R-:W-:-:S05]  /*0710*/  FADD R23, R14, R17 ;  /* 0x000000110e177221 */ /* 0x004fca0000000000 */
[----:B------:R0:W-:Y:S04]  /*0720*/  STG.E desc[UR6][R12.64], R23 ;  /* 0x000000170c007986 */ /* 0x0001e8000c101906 */
[----:B------:R-:W2:Y:S04]  /*0730*/  LDG.E R18, desc[UR6][R18.64] ;  /* 0x0000000612127981 */ /* 0x000ea8000c1e1900 */
[----:B------:R-:W2:Y:S01]  /*0740*/  LDG.E R21, desc[UR6][R20.64] ;  /* 0x0000000614157981 */ /* 0x000ea2000c1e1900 */
[C---:B------:R-:W-:Y:S01]  /*0750*/  IADD3 R29, PT, PT, R25.reuse, R4, RZ ;  /* 0x00000004191d7210 */ /* 0x040fe20007ffe0ff */
[----:B------:R-:W-:-:S04]  /*0760*/  IMAD.WIDE.U32 R14, R25, 0x4, R10 ;  /* 0x00000004190e7825 */ /* 0x000fc800078e000a */
[----:B------:R-:W-:-:S04]  /*0770*/  IMAD.WIDE.U32 R16, R29, 0x4, R8 ;  /* 0x000000041d107825 */ /* 0x000fc800078e0008 */
[----:B------:R-:W-:-:S04]  /*0780*/  IMAD.WIDE.U32 R24, R29, 0x4, R6 ;  /* 0x000000041d187825 */ /* 0x000fc800078e0006 */
[----:B--2---:R-:W-:-:S05]  /*0790*/  FADD R27, R18, R21 ;  /* 0x00000015121b7221 */ /* 0x004fca0000000000 */
[----:B------:R1:W-:Y:S04]  /*07a0*/  STG.E desc[UR6][R14.64], R27 ;  /* 0x0000001b0e007986 */ /* 0x0003e8000c101906 */
[----:B------:R-:W2:Y:S04]  /*07b0*/  LDG.E R16, desc[UR6][R16.64] ;  /* 0x0000000610107981 */ /* 0x000ea8000c1e1900 */
[----:B------:R-:W2:Y:S01]  /*07c0*/  LDG.E R25, desc[UR6][R24.64] ;  /* 0x0000000618197981 */ /* 0x000ea2000c1e1900 */
[C---:B0-----:R-:W-:Y:S01]  /*07d0*/  IADD3 R23, PT, PT, R29.reuse, R4, RZ ;  /* 0x000000041d177210 */ /* 0x041fe20007ffe0ff */
[----:B------:R-:W-:-:S04]  /*07e0*/  IMAD.WIDE.U32 R12, R29, 0x4, R10 ;  /* 0x000000041d0c7825 */ /* 0x000fc800078e000a */
[----:B------:R-:W-:-:S04]  /*07f0*/  IMAD.WIDE.U32 R8, R23, 0x4, R8 ;  /* 0x0000000417087825 */ /* 0x000fc800078e0008 */
[----:B------:R-:W-:-:S04]  /*0800*/  IMAD.WIDE.U32 R6, R23, 0x4, R6 ;  /* 0x0000000417067825 */ /* 0x000fc800078e0006 */
[----:B--2---:R-:W-:-:S05]  /*0810*/  FADD R19, R16, R25 ;  /* 0x0000001910137221 */ /* 0x004fca0000000000 */
[----:B------:R0:W-:Y:S04]  /*0820*/  STG.E desc[UR6][R12.64], R19 ;  /* 0x000000130c007986 */ /* 0x0001e8000c101906 */
[----:B------:R-:W1:Y:S04]  /*0830*/  LDG.E R8, desc[UR6][R8.64] ;  /* 0x0000000608087981 */ /* 0x000e68000c1e1900 */
[----:B------:R-:W1:Y:S01]  /*0840*/  LDG.E R7, desc[UR6][R6.64] ;  /* 0x0000000606077981 */ /* 0x000e62000c1e1900 */
[----:B------:R-:W-:Y:S01]  /*0850*/  IMAD.WIDE.U32 R10, R23, 0x4, R10 ;  /* 0x00000004170a7825 */ /* 0x000fe200078e000a */
[----:B------:R-:W-:-:S03]  /*0860*/  IADD3 R5, PT, PT, R5, 0x4, RZ ;  /* 0x0000000405057810 */ /* 0x000fc60007ffe0ff */
[----:B-1----:R-:W-:-:S05]  /*0870*/  FADD R15, R8, R7 ;  /* 0x00000007080f7221 */ /* 0x002fca0000000000 */
[----:B------:R0:W-:Y:S02]  /*0880*/  STG.E desc[UR6][R10.64], R15 ;  /* 0x0000000f0a007986 */ /* 0x0001e4000c101906 */
.L_x_2:
[----:B------:R-:W-:Y:S05]  /*0890*/  @!P1 EXIT ;  /* 0x000000000000994d */ /* 0x000fea0003800000 */
[----:B------:R-:W-:Y:S02]  /*08a0*/  ISETP.NE.AND P0, PT, R22, 0x1, PT ;  /* 0x000000011600780c */ /* 0x000fe40003f05270 */
[----:B------:R-:W-:-:S04]  /*08b0*/  LOP3.LUT R2, R0, 0x1, RZ, 0xc0, !PT ;  /* 0x0000000100027812 */ /* 0x000fc800078ec0ff */
[----:B------:R-:W-:-:S07]  /*08c0*/  ISETP.NE.U32.AND P1, PT, R2, 0x1, PT ;  /* 0x000000010200780c */ /* 0x000fce0003f25070 */
[----:B------:R-:W-:Y:S06]  /*08d0*/  @!P0 BRA `(.L_x_3) ;  /* 0x0000000000548947 */ /* 0x000fec0003800000 */
[----:B0-----:R-:W0:Y:S01]  /*08e0*/  LDC.64 R10, c[0x0][0x380] ;  /* 0x0000e000ff0a7b82 */ /* 0x001e220000000a00 */
[----:B------:R-:W-:-:S04]  /*08f0*/  IMAD R2, R0, UR4, R5 ;  /* 0x0000000400027c24 */ /* 0x000fc8000f8e0205 */
[----:B-1----:R-:W-:-:S03]  /*0900*/  IMAD R17, R2, R4, R3 ;  /* 0x0000000402117224 */ /* 0x002fc600078e0203 */
[----:B------:R-:W4:Y:S08]  /*0910*/  LDC.64 R8, c[0x0][0x388] ;  /* 0x0000e200ff087b82 */ /* 0x000f300000000a00 */
[----:B------:R-:W1:Y:S01]  /*0920*/  LDC.64 R6, c[0x0][0x390] ;  /* 0x0000e400ff067b82 */ /* 0x000e620000000a00 */
[----:B0-----:R-:W-:-:S06]  /*0930*/  IMAD.WIDE.U32 R12, R17, 0x4, R10 ;  /* 0x00000004110c7825 */ /* 0x001fcc00078e000a */
[----:B------:R-:W2:Y:S01]  /*0940*/  LDG.E R12, desc[UR6][R12.64] ;  /* 0x000000060c0c7981 */ /* 0x000ea2000c1e1900 */
[----:B----4-:R-:W-:-:S06]  /*0950*/  IMAD.WIDE.U32 R14, R17, 0x4, R8 ;  /* 0x00000004110e7825 */ /* 0x010fcc00078e0008 */
[----:B------:R-:W2:Y:S01]  /*0960*/  LDG.E R15, desc[UR6][R14.64] ;  /* 0x000000060e0f7981 */ /* 0x000ea2000c1e1900 */
[C---:B------:R-:W-:Y:S01]  /*0970*/  IADD3 R21, PT, PT, R17.reuse, R4, RZ ;  /* 0x0000000411157210 */ /* 0x040fe20007ffe0ff */
[----:B-1----:R-:W-:-:S04]  /*0980*/  IMAD.WIDE.U32 R16, R17, 0x4, R6 ;  /* 0x0000000411107825 */ /* 0x002fc800078e0006 */
[----:B------:R-:W-:-:S04]  /*0990*/  IMAD.WIDE.U32 R10, R21, 0x4, R10 ;  /* 0x00000004150a7825 */ /* 0x000fc800078e000a */
[----:B------:R-:W-:-:S04]  /*09a0*/  IMAD.WIDE.U32 R8, R21, 0x4, R8 ;  /* 0x0000000415087825 */ /* 0x000fc800078e0008 */
[----:B--2---:R-:W-:-:S05]  /*09b0*/  FADD R19, R12, R15 ;  /* 0x0000000f0c137221 */ /* 0x004fca0000000000 */
[----:B------:R2:W-:Y:S04]  /*09c0*/  STG.E desc[UR6][R16.64], R19 ;  /* 0x0000001310007986 */ /* 0x0005e8000c101906 */
[----:B------:R-:W3:Y:S04]  /*09d0*/  LDG.E R10, desc[UR6][R10.64] ;  /* 0x000000060a0a7981 */ /* 0x000ee8000c1e1900 */
[----:B------:R-:W3:Y:S01]  /*09e0*/  LDG.E R9, desc[UR6][R8.64] ;  /* 0x0000000608097981 */ /* 0x000ee2000c1e1900 */
[----:B------:R-:W-:Y:S01]  /*09f0*/  IMAD.WIDE.U32 R6, R21, 0x4, R6 ;  /* 0x0000000415067825 */ /* 0x000fe200078e0006 */
[----:B------:R-:W-:-:S03]  /*0a00*/  IADD3 R5, PT, PT, R5, 0x2, RZ ;  /* 0x0000000205057810 */ /* 0x000fc60007ffe0ff */
[----:B---3--:R-:W-:-:S05]  /*0a10*/  FADD R13, R10, R9 ;  /* 0x000000090a0d7221 */ /* 0x008fca0000000000 */
[----:B------:R2:W-:Y:S02]  /*0a20*/  STG.E desc[UR6][R6.64], R13 ;  /* 0x0000000d06007986 */ /* 0x0005e4000c101906 */
.L_x_3:
[----:B------:R-:W-:Y:S05]  /*0a30*/  @P1 EXIT ;  /* 0x000000000000194d */ /* 0x000fea0003800000 */
[----:B--2---:R-:W2:Y:S01]  /*0a40*/  LDC.64 R6, c[0x0][0x380] ;  /* 0x0000e000ff067b82 */ /* 0x004ea20000000a00 */
[----:B------:R-:W-:-:S04]  /*0a50*/  IMAD R0, R0, UR4, R5 ;  /* 0x0000000400007c24 */ /* 0x000fc8000f8e0205 */
[----:B01----:R-:W-:-:S03]  /*0a60*/  IMAD R11, R0, R4, R3 ;  /* 0x00000004000b7224 */ /* 0x003fc600078e0203 */
[----:B------:R-:W0:Y:S01]  /*0a70*/  LDC.64 R8, c[0x0][0x388] ;  /* 0x0000e200ff087b82 */ /* 0x000e220000000a00 */
[----:B--2---:R-:W-:-:S07]  /*0a80*/  IMAD.WIDE.U32 R2, R11, 0x4, R6 ;  /* 0x000000040b027825 */ /* 0x004fce00078e0006 */
[----:B------:R-:W1:Y:S01]  /*0a90*/  LDC.64 R6, c[0x0][0x390] ;  /* 0x0000e400ff067b82 */ /* 0x000e620000000a00 */
[----:B------:R-:W2:Y:S01]  /*0aa0*/  LDG.E R2, desc[UR6][R2.64] ;  /* 0x0000000602027981 */ /* 0x000ea2000c1e1900 */
[----:B0-----:R-:W-:-:S06]  /*0ab0*/  IMAD.WIDE.U32 R4, R11, 0x4, R8 ;  /* 0x000000040b047825 */ /* 0x001fcc00078e0008 */
[----:B------:R-:W2:Y:S01]  /*0ac0*/  LDG.E R5, desc[UR6][R4.64] ;  /* 0x0000000604057981 */ /* 0x000ea2000c1e1900 */
[----:B-1----:R-:W-:-:S04]  /*0ad0*/  IMAD.WIDE.U32 R6, R11, 0x4, R6 ;  /* 0x000000040b067825 */ /* 0x002fc800078e0006 */
[----:B--2---:R-:W-:-:S05]  /*0ae0*/  FADD R9, R2, R5 ;  /* 0x0000000502097221 */ /* 0x004fca0000000000 */
[----:B------:R-:W-:Y:S01]  /*0af0*/  STG.E desc[UR6][R6.64], R9 ;  /* 0x0000000906007986 */ /* 0x000fe2000c101906 */
[----:B------:R-:W-:Y:S05]  /*0b00*/  EXIT ;  /* 0x000000000000794d */ /* 0x000fea0003800000 */
.L_x_4:
[----:B------:R-:W-:-:S00]  /*0b10*/  BRA `(.L_x_4) ;  /* 0xfffffffc00fc7947 */ /* 0x000fc0000383ffff */
[----:B------:R-:W-:-:S00]  /*0b20*/  NOP ;  /* 0x0000000000007918 */ /* 0x000fc00000000000 */
        /* <DEDUP_REMOVED lines=13> */
.L_x_5:


//--------------------- .nv.shared.reserved.0     --------------------------
	.section	.nv.shared.reserved.0,"aw",@nobits
	.weak		__nv_reservedSMEM_offset_0_alias
	.size		__nv_reservedSMEM_offset_0_alias, 0, 64
	.other		__nv_reservedSMEM_offset_0_alias,@"STO_CUDA_RESERVED_SHARED STV_DEFAULT"
__nv_reservedSMEM_offset_0_alias:
	.zero		0
	.zero		64


//--------------------- .nv.constant0._Z10AddVectorsPKfS0_Pfi --------------------------
	.section	.nv.constant0._Z10AddVectorsPKfS0_Pfi,"a",@progbits
	.sectionflags	@""
	.align	4
.nv.constant0._Z10AddVectorsPKfS0_Pfi:
	.zero		924


//--------------------- SYMBOLS --------------------------

	.type		.nv.reservedSmem.offset0,@object
	.size		.nv.reservedSmem.offset0,0x4
